	.headerflags	@"EF_CUDA_TEXMODE_UNIFIED EF_CUDA_64BIT_ADDRESS EF_CUDA_ACCELERATORS EF_CUDA_SM90 EF_CUDA_VIRTUAL_SM(EF_CUDA_SM90)"
	.elftype	@"ET_EXEC"


//--------------------- .nv.info                  --------------------------
	.section	.nv.info,"",@"SHT_CUDA_INFO"
	.align	4


	//----- nvinfo : EIATTR_REGCOUNT
	.align		4
        /*0000*/ 	.byte	0x04, 0x2f
        /*0002*/ 	.short	(.L_1 - .L_0)
	.align		4
.L_0:
        /*0004*/ 	.word	index@(triton_poi_fused_convolution_leaky_relu_0)
        /*0008*/ 	.word	0x0000000c


	//----- nvinfo : EIATTR_MIN_STACK_SIZE
	.align		4
.L_1:
        /*000c*/ 	.byte	0x04, 0x12
        /*000e*/ 	.short	(.L_3 - .L_2)
	.align		4
.L_2:
        /*0010*/ 	.word	index@(triton_poi_fused_convolution_leaky_relu_0)
        /*0014*/ 	.word	0x00000000


	//----- nvinfo : EIATTR_FRAME_SIZE
	.align		4
.L_3:
        /*0018*/ 	.byte	0x04, 0x11
        /*001a*/ 	.short	(.L_5 - .L_4)
	.align		4
.L_4:
        /*001c*/ 	.word	index@(triton_poi_fused_convolution_leaky_relu_0)
        /*0020*/ 	.word	0x00000000


	//----- nvinfo : EIATTR_MIN_STACK_SIZE
	.align		4
.L_5:
        /*0024*/ 	.byte	0x04, 0x12
        /*0026*/ 	.short	(.L_7 - .L_6)
	.align		4
.L_6:
        /*0028*/ 	.word	index@(triton_poi_fused_convolution_leaky_relu_0)
        /*002c*/ 	.word	0x00000000
.L_7:


//--------------------- .nv.info.triton_poi_fused_convolution_leaky_relu_0 --------------------------
	.section	.nv.info.triton_poi_fused_convolution_leaky_relu_0,"",@"SHT_CUDA_INFO"
	.sectionflags	@""
	.align	4


	//----- nvinfo : EIATTR_CUDA_API_VERSION
	.align		4
        /*0000*/ 	.byte	0x04, 0x37
        /*0002*/ 	.short	(.L_9 - .L_8)
.L_8:
        /*0004*/ 	.word	0x0000007c


	//----- nvinfo : EIATTR_KPARAM_INFO
	.align		4
.L_9:
        /*0008*/ 	.byte	0x04, 0x17
        /*000a*/ 	.short	(.L_11 - .L_10)
.L_10:
        /*000c*/ 	.word	0x00000000
        /*0010*/ 	.short	0x0003
        /*0012*/ 	.short	0x0018
        /*0014*/ 	.byte	0x00, 0xf0, 0x11, 0x00


	//----- nvinfo : EIATTR_KPARAM_INFO
	.align		4
.L_11:
        /*0018*/ 	.byte	0x04, 0x17
        /*001a*/ 	.short	(.L_13 - .L_12)
.L_12:
        /*001c*/ 	.word	0x00000000
        /*0020*/ 	.short	0x0002
        /*0022*/ 	.short	0x0010
        /*0024*/ 	.byte	0x00, 0xf4, 0x21, 0x00


	//----- nvinfo : EIATTR_KPARAM_INFO
	.align		4
.L_13:
        /*0028*/ 	.byte	0x04, 0x17
        /*002a*/ 	.short	(.L_15 - .L_14)
.L_14:
        /*002c*/ 	.word	0x00000000
        /*0030*/ 	.short	0x0001
        /*0032*/ 	.short	0x0008
        /*0034*/ 	.byte	0x00, 0xf4, 0x21, 0x00


	//----- nvinfo : EIATTR_KPARAM_INFO
	.align		4
.L_15:
        /*0038*/ 	.byte	0x04, 0x17
        /*003a*/ 	.short	(.L_17 - .L_16)
.L_16:
        /*003c*/ 	.word	0x00000000
        /*0040*/ 	.short	0x0000
        /*0042*/ 	.short	0x0000
        /*0044*/ 	.byte	0x00, 0xf4, 0x21, 0x00


	//----- nvinfo : EIATTR_SPARSE_MMA_MASK
	.align		4
.L_17:
        /*0048*/ 	.byte	0x03, 0x50
        /*004a*/ 	.short	0x0000


	//----- nvinfo : EIATTR_MAXREG_COUNT
	.align		4
        /*004c*/ 	.byte	0x03, 0x1b
        /*004e*/ 	.short	0x00ff


	//----- nvinfo : EIATTR_EXIT_INSTR_OFFSETS
	.align		4
        /*0050*/ 	.byte	0x04, 0x1c
        /*0052*/ 	.short	(.L_19 - .L_18)


	//   ....[0]....
.L_18:
        /*0054*/ 	.word	0x000001b0


	//   ....[1]....
        /*0058*/ 	.word	0x000001d0


	//----- nvinfo : EIATTR_REQNTID
	.align		4
.L_19:
        /*005c*/ 	.byte	0x04, 0x10
        /*005e*/ 	.short	(.L_21 - .L_20)
.L_20:
        /*0060*/ 	.word	0x00000080
        /*0064*/ 	.word	0x00000001
        /*0068*/ 	.word	0x00000001


	//----- nvinfo : EIATTR_CBANK_PARAM_SIZE
	.align		4
.L_21:
        /*006c*/ 	.byte	0x03, 0x19
        /*006e*/ 	.short	0x001c


	//----- nvinfo : EIATTR_PARAM_CBANK
	.align		4
        /*0070*/ 	.byte	0x04, 0x0a
        /*0072*/ 	.short	(.L_23 - .L_22)
	.align		4
.L_22:
        /*0074*/ 	.word	index@(.nv.constant0.triton_poi_fused_convolution_leaky_relu_0)
        /*0078*/ 	.short	0x0210
        /*007a*/ 	.short	0x001c


	//----- nvinfo : EIATTR_SW_WAR
	.align		4
.L_23:
        /*007c*/ 	.byte	0x04, 0x36
        /*007e*/ 	.short	(.L_25 - .L_24)
.L_24:
        /*0080*/ 	.word	0x00000008
.L_25:


//--------------------- .nv.callgraph             --------------------------
	.section	.nv.callgraph,"",@"SHT_CUDA_CALLGRAPH"
	.align	4
	.sectionentsize	8
	.align		4
        /*0000*/ 	.word	0x00000000
	.align		4
        /*0004*/ 	.word	0xffffffff
	.align		4
        /*0008*/ 	.word	0x00000000
	.align		4
        /*000c*/ 	.word	0xfffffffe
	.align		4
        /*0010*/ 	.word	0x00000000
	.align		4
        /*0014*/ 	.word	0xfffffffd
	.align		4
        /*0018*/ 	.word	0x00000000
	.align		4
        /*001c*/ 	.word	0xfffffffc


//--------------------- .text.triton_poi_fused_convolution_leaky_relu_0 --------------------------
	.section	.text.triton_poi_fused_convolution_leaky_relu_0,"ax",@progbits
	.align	128
        .global         triton_poi_fused_convolution_leaky_relu_0
        .type           triton_poi_fused_convolution_leaky_relu_0,@function
        .size           triton_poi_fused_convolution_leaky_relu_0,(.L_x_1 - triton_poi_fused_convolution_leaky_relu_0)
        .other          triton_poi_fused_convolution_leaky_relu_0,@"STO_CUDA_ENTRY STV_DEFAULT"
triton_poi_fused_convolution_leaky_relu_0:
.text.triton_poi_fused_convolution_leaky_relu_0:
[----:B------:R-:W0:Y:S02]  /*0000*/  LDC R1, c[0x0][0x28] ;  /* 0x00000a00ff017b82 */ /* 0x000e240000000800 */
[----:B------:R-:W1:Y:S01]  /*0010*/  S2R R0, SR_TID.X ;  /* 0x0000000000007919 */ /* 0x000e620000002100 */
[----:B------:R-:W2:Y:S01]  /*0020*/  LDC.64 R4, c[0x0][0x218] ;  /* 0x00008600ff047b82 */ /* 0x000ea20000000a00 */
[----:B------:R-:W-:Y:S01]  /*0030*/  ULDC.64 UR4, c[0x0][0x208] ;  /* 0x0000820000047ab9 */ /* 0x000fe20000000a00 */
[----:B------:R-:W-:Y:S01]  /*0040*/  ULDC.64 UR6, c[0x0][0x220] ;  /* 0x0000880000067ab9 */ /* 0x000fe20000000a00 */
[----:B------:R-:W3:Y:S01]  /*0050*/  S2R R7, SR_CTAID.X ;  /* 0x0000000000077919 */ /* 0x000ee20000002500 */
[----:B-1----:R-:W-:Y:S02]  /*0060*/  LOP3.LUT R0, R0, 0x7f, RZ, 0xc0, !PT ;  /* 0x0000007f00007812 */ /* 0x002fe400078ec0ff */
[----:B---3--:R-:W-:-:S03]  /*0070*/  SHF.R.S32.HI R2, RZ, 0x18, R7 ;  /* 0x00000018ff027819 */ /* 0x008fc60000011407 */
[----:B------:R-:W-:Y:S01]  /*0080*/  IMAD R7, R7, 0x80, R0 ;  /* 0x0000008007077824 */ /* 0x000fe200078e0200 */
[----:B------:R-:W-:Y:S02]  /*0090*/  SGXT R0, R2, 0x1 ;  /* 0x000000010200781a */ /* 0x000fe40000000200 */
[----:B------:R-:W1:Y:S02]  /*00a0*/  LDC.64 R2, c[0x0][0x210] ;  /* 0x00008400ff027b82 */ /* 0x000e640000000a00 */
[----:B------:R-:W-:Y:S02]  /*00b0*/  ISETP.GE.AND P1, PT, R7, 0x100, PT ;  /* 0x000001000700780c */ /* 0x000fe40003f26270 */
[----:B------:R-:W-:-:S04]  /*00c0*/  LEA.HI R0, R0, R7, RZ, 0x4 ;  /* 0x0000000700007211 */ /* 0x000fc800078f20ff */
[----:B------:R-:W-:-:S04]  /*00d0*/  SHF.R.S32.HI R0, RZ, 0x4, R0 ;  /* 0x00000004ff007819 */ /* 0x000fc80000011400 */
[----:B------:R-:W-:-:S04]  /*00e0*/  LEA.HI R6, R0, R0, RZ, 0x2 ;  /* 0x0000000000067211 */ /* 0x000fc800078f10ff */
[----:B------:R-:W-:-:S05]  /*00f0*/  LOP3.LUT R9, R6, 0xfffffffc, RZ, 0xc0, !PT ;  /* 0xfffffffc06097812 */ /* 0x000fca00078ec0ff */
[----:B------:R-:W-:Y:S02]  /*0100*/  IMAD.IADD R9, R0, 0x1, -R9 ;  /* 0x0000000100097824 */ /* 0x000fe400078e0a09 */
[----:B------:R-:W-:Y:S02]  /*0110*/  IMAD.MOV.U32 R0, RZ, RZ, RZ ;  /* 0x000000ffff007224 */ /* 0x000fe400078e00ff */
[----:B--2---:R-:W-:-:S04]  /*0120*/  IMAD.WIDE R4, R9, 0x4, R4 ;  /* 0x0000000409047825 */ /* 0x004fc800078e0204 */
[----:B------:R-:W-:Y:S02]  /*0130*/  IMAD.MOV.U32 R9, RZ, RZ, RZ ;  /* 0x000000ffff097224 */ /* 0x000fe400078e00ff */
[----:B-1----:R-:W-:-:S04]  /*0140*/  IMAD.WIDE R2, R7, 0x4, R2 ;  /* 0x0000000407027825 */ /* 0x002fc800078e0202 */
[----:B------:R-:W2:Y:S04]  /*0150*/  @!P1 LDG.E.EL R9, desc[UR4][R4.64] ;  /* 0x0000000404099981 */ /* 0x000ea8000c2e1900 */
[----:B------:R-:W2:Y:S01]  /*0160*/  @!P1 LDG.E R0, desc[UR4][R2.64] ;  /* 0x0000000402009981 */ /* 0x000ea2000c1e1900 */
[----:B------:R-:W-:-:S04]  /*0170*/  IADD3 R6, P2, R7, UR6, RZ ;  /* 0x0000000607067c10 */ /* 0x000fc8000ff5e0ff */
[----:B------:R-:W-:Y:S02]  /*0180*/  LEA.HI.X.SX32 R7, R7, UR7, 0x1, P2 ;  /* 0x0000000707077c11 */ /* 0x000fe400090f0eff */
[----:B--2---:R-:W-:-:S04]  /*0190*/  FSETP.GT.AND P0, PT, R0, -R9, PT ;  /* 0x800000090000720b */ /* 0x004fc80003f04000 */
[----:B------:R-:W-:Y:S01]  /*01a0*/  SEL R9, RZ, 0x1, !P0 ;  /* 0x00000001ff097807 */ /* 0x000fe20004000000 */
[----:B------:R-:W-:Y:S08]  /*01b0*/  @P1 EXIT ;  /* 0x000000000000194d */ /* 0x000ff00003800000 */
[----:B------:R-:W-:Y:S01]  /*01c0*/  STG.E.U8 desc[UR4][R6.64], R9 ;  /* 0x0000000906007986 */ /* 0x000fe2000c101104 */
[----:B------:R-:W-:Y:S05]  /*01d0*/  EXIT ;  /* 0x000000000000794d */ /* 0x000fea0003800000 */
.L_x_0:
[----:B------:R-:W-:-:S00]  /*01e0*/  BRA `(.L_x_0) ;  /* 0xfffffffc00fc7947 */ /* 0x000fc0000383ffff */
[----:B------:R-:W-:-:S00]  /*01f0*/  NOP ;  /* 0x0000000000007918 */ /* 0x000fc00000000000 */
        /* <DEDUP_REMOVED lines=8> */
.L_x_1:


//--------------------- .nv.constant0.triton_poi_fused_convolution_leaky_relu_0 --------------------------
	.section	.nv.constant0.triton_poi_fused_convolution_leaky_relu_0,"a",@progbits
	.sectionflags	@""
	.align	4
.nv.constant0.triton_poi_fused_convolution_leaky_relu_0:
	.zero		556
